	.headerflags	@"EF_CUDA_TEXMODE_UNIFIED EF_CUDA_64BIT_ADDRESS EF_CUDA_ACCELERATORS EF_CUDA_SM90 EF_CUDA_VIRTUAL_SM(EF_CUDA_SM90)"
	.elftype	@"ET_EXEC"


//--------------------- .nv.info                  --------------------------
	.section	.nv.info,"",@"SHT_CUDA_INFO"
	.align	4


	//----- nvinfo : EIATTR_REGCOUNT
	.align		4
        /*0000*/ 	.byte	0x04, 0x2f
        /*0002*/ 	.short	(.L_1 - .L_0)
	.align		4
.L_0:
        /*0004*/ 	.word	index@(triton_poi_fused_convolution_15)
        /*0008*/ 	.word	0x0000000c


	//----- nvinfo : EIATTR_MIN_STACK_SIZE
	.align		4
.L_1:
        /*000c*/ 	.byte	0x04, 0x12
        /*000e*/ 	.short	(.L_3 - .L_2)
	.align		4
.L_2:
        /*0010*/ 	.word	index@(triton_poi_fused_convolution_15)
        /*0014*/ 	.word	0x00000000


	//----- nvinfo : EIATTR_FRAME_SIZE
	.align		4
.L_3:
        /*0018*/ 	.byte	0x04, 0x11
        /*001a*/ 	.short	(.L_5 - .L_4)
	.align		4
.L_4:
        /*001c*/ 	.word	index@(triton_poi_fused_convolution_15)
        /*0020*/ 	.word	0x00000000


	//----- nvinfo : EIATTR_MIN_STACK_SIZE
	.align		4
.L_5:
        /*0024*/ 	.byte	0x04, 0x12
        /*0026*/ 	.short	(.L_7 - .L_6)
	.align		4
.L_6:
        /*0028*/ 	.word	index@(triton_poi_fused_convolution_15)
        /*002c*/ 	.word	0x00000000
.L_7:


//--------------------- .nv.info.triton_poi_fused_convolution_15 --------------------------
	.section	.nv.info.triton_poi_fused_convolution_15,"",@"SHT_CUDA_INFO"
	.sectionflags	@""
	.align	4


	//----- nvinfo : EIATTR_CUDA_API_VERSION
	.align		4
        /*0000*/ 	.byte	0x04, 0x37
        /*0002*/ 	.short	(.L_9 - .L_8)
.L_8:
        /*0004*/ 	.word	0x0000007c


	//----- nvinfo : EIATTR_KPARAM_INFO
	.align		4
.L_9:
        /*0008*/ 	.byte	0x04, 0x17
        /*000a*/ 	.short	(.L_11 - .L_10)
.L_10:
        /*000c*/ 	.word	0x00000000
        /*0010*/ 	.short	0x0002
        /*0012*/ 	.short	0x0010
        /*0014*/ 	.byte	0x00, 0xf0, 0x11, 0x00


	//----- nvinfo : EIATTR_KPARAM_INFO
	.align		4
.L_11:
        /*0018*/ 	.byte	0x04, 0x17
        /*001a*/ 	.short	(.L_13 - .L_12)
.L_12:
        /*001c*/ 	.word	0x00000000
        /*0020*/ 	.short	0x0001
        /*0022*/ 	.short	0x0008
        /*0024*/ 	.byte	0x00, 0xf4, 0x21, 0x00


	//----- nvinfo : EIATTR_KPARAM_INFO
	.align		4
.L_13:
        /*0028*/ 	.byte	0x04, 0x17
        /*002a*/ 	.short	(.L_15 - .L_14)
.L_14:
        /*002c*/ 	.word	0x00000000
        /*0030*/ 	.short	0x0000
        /*0032*/ 	.short	0x0000
        /*0034*/ 	.byte	0x00, 0xf4, 0x21, 0x00


	//----- nvinfo : EIATTR_SPARSE_MMA_MASK
	.align		4
.L_15:
        /*0038*/ 	.byte	0x03, 0x50
        /*003a*/ 	.short	0x0000


	//----- nvinfo : EIATTR_MAXREG_COUNT
	.align		4
        /*003c*/ 	.byte	0x03, 0x1b
        /*003e*/ 	.short	0x00ff


	//----- nvinfo : EIATTR_EXIT_INSTR_OFFSETS
	.align		4
        /*0040*/ 	.byte	0x04, 0x1c
        /*0042*/ 	.short	(.L_17 - .L_16)


	//   ....[0]....
.L_16:
        /*0044*/ 	.word	0x00000150


	//----- nvinfo : EIATTR_REQNTID
	.align		4
.L_17:
        /*0048*/ 	.byte	0x04, 0x10
        /*004a*/ 	.short	(.L_19 - .L_18)
.L_18:
        /*004c*/ 	.word	0x00000080
        /*0050*/ 	.word	0x00000001
        /*0054*/ 	.word	0x00000001


	//----- nvinfo : EIATTR_CBANK_PARAM_SIZE
	.align		4
.L_19:
        /*0058*/ 	.byte	0x03, 0x19
        /*005a*/ 	.short	0x0014


	//----- nvinfo : EIATTR_PARAM_CBANK
	.align		4
        /*005c*/ 	.byte	0x04, 0x0a
        /*005e*/ 	.short	(.L_21 - .L_20)
	.align		4
.L_20:
        /*0060*/ 	.word	index@(.nv.constant0.triton_poi_fused_convolution_15)
        /*0064*/ 	.short	0x0210
        /*0066*/ 	.short	0x0014


	//----- nvinfo : EIATTR_SW_WAR
	.align		4
.L_21:
        /*0068*/ 	.byte	0x04, 0x36
        /*006a*/ 	.short	(.L_23 - .L_22)
.L_22:
        /*006c*/ 	.word	0x00000008
.L_23:


//--------------------- .nv.callgraph             --------------------------
	.section	.nv.callgraph,"",@"SHT_CUDA_CALLGRAPH"
	.align	4
	.sectionentsize	8
	.align		4
        /*0000*/ 	.word	0x00000000
	.align		4
        /*0004*/ 	.word	0xffffffff
	.align		4
        /*0008*/ 	.word	0x00000000
	.align		4
        /*000c*/ 	.word	0xfffffffe
	.align		4
        /*0010*/ 	.word	0x00000000
	.align		4
        /*0014*/ 	.word	0xfffffffd
	.align		4
        /*0018*/ 	.word	0x00000000
	.align		4
        /*001c*/ 	.word	0xfffffffc


//--------------------- .text.triton_poi_fused_convolution_15 --------------------------
	.section	.text.triton_poi_fused_convolution_15,"ax",@progbits
	.align	128
        .global         triton_poi_fused_convolution_15
        .type           triton_poi_fused_convolution_15,@function
        .size           triton_poi_fused_convolution_15,(.L_x_1 - triton_poi_fused_convolution_15)
        .other          triton_poi_fused_convolution_15,@"STO_CUDA_ENTRY STV_DEFAULT"
triton_poi_fused_convolution_15:
.text.triton_poi_fused_convolution_15:
[----:B------:R-:W-:Y:S01]  /*0000*/  LDC R1, c[0x0][0x28] ;  /* 0x00000a00ff017b82 */ /* 0x000fe20000000800 */
[----:B------:R-:W1:Y:S07]  /*0010*/  S2R R0, SR_TID.X ;  /* 0x0000000000007919 */ /* 0x000e6e0000002100 */
[----:B------:R-:W2:Y:S01]  /*0020*/  LDC.64 R2, c[0x0][0x210] ;  /* 0x00008400ff027b82 */ /* 0x000ea20000000a00 */
[----:B------:R-:W-:Y:S01]  /*0030*/  ULDC.64 UR4, c[0x0][0x208] ;  /* 0x0000820000047ab9 */ /* 0x000fe20000000a00 */
[----:B------:R-:W3:Y:S01]  /*0040*/  S2R R7, SR_CTAID.X ;  /* 0x0000000000077919 */ /* 0x000ee20000002500 */
[----:B-1----:R-:W-:-:S02]  /*0050*/  LOP3.LUT R0, R0, 0x7f, RZ, 0xc0, !PT ;  /* 0x0000007f00007812 */ /* 0x002fc400078ec0ff */
[----:B---3--:R-:W-:-:S03]  /*0060*/  SHF.R.S32.HI R4, RZ, 0x18, R7 ;  /* 0x00000018ff047819 */ /* 0x008fc60000011407 */
[----:B------:R-:W-:Y:S01]  /*0070*/  IMAD R7, R7, 0x80, R0 ;  /* 0x0000008007077824 */ /* 0x000fe200078e0200 */
[----:B------:R-:W-:-:S03]  /*0080*/  SGXT R0, R4, 0x1 ;  /* 0x000000010400781a */ /* 0x000fc60000000200 */
[----:B--2---:R-:W-:Y:S01]  /*0090*/  IMAD.WIDE R2, R7, 0x4, R2 ;  /* 0x0000000407027825 */ /* 0x004fe200078e0202 */
[----:B------:R-:W1:Y:S01]  /*00a0*/  LDC.64 R4, c[0x0][0x218] ;  /* 0x00008600ff047b82 */ /* 0x000e620000000a00 */
[----:B------:R-:W-:-:S04]  /*00b0*/  LEA.HI R0, R0, R7, RZ, 0x6 ;  /* 0x0000000700007211 */ /* 0x000fc800078f30ff */
[----:B------:R-:W-:-:S04]  /*00c0*/  SHF.R.S32.HI R0, RZ, 0x6, R0 ;  /* 0x00000006ff007819 */ /* 0x000fc80000011400 */
[----:B------:R-:W-:-:S04]  /*00d0*/  LEA.HI R6, R0, R0, RZ, 0x6 ;  /* 0x0000000000067211 */ /* 0x000fc800078f30ff */
[----:B------:R-:W-:-:S05]  /*00e0*/  LOP3.LUT R9, R6, 0xffffffc0, RZ, 0xc0, !PT ;  /* 0xffffffc006097812 */ /* 0x000fca00078ec0ff */
[----:B------:R-:W-:Y:S02]  /*00f0*/  IMAD.IADD R9, R0, 0x1, -R9 ;  /* 0x0000000100097824 */ /* 0x000fe400078e0a09 */
[----:B------:R-:W2:Y:S02]  /*0100*/  LDG.E R0, desc[UR4][R2.64] ;  /* 0x0000000402007981 */ /* 0x000ea4000c1e1900 */
[----:B-1----:R-:W-:-:S06]  /*0110*/  IMAD.WIDE R4, R9, 0x4, R4 ;  /* 0x0000000409047825 */ /* 0x002fcc00078e0204 */
[----:B------:R-:W2:Y:S02]  /*0120*/  LDG.E.EL R5, desc[UR4][R4.64] ;  /* 0x0000000404057981 */ /* 0x000ea4000c2e1900 */
[----:B--2---:R-:W-:-:S05]  /*0130*/  FADD R7, R0, R5 ;  /* 0x0000000500077221 */ /* 0x004fca0000000000 */
[----:B------:R-:W-:Y:S01]  /*0140*/  STG.E desc[UR4][R2.64], R7 ;  /* 0x0000000702007986 */ /* 0x000fe2000c101904 */
[----:B------:R-:W-:Y:S05]  /*0150*/  EXIT ;  /* 0x000000000000794d */ /* 0x000fea0003800000 */
.L_x_0:
[----:B------:R-:W-:-:S00]  /*0160*/  BRA `(.L_x_0) ;  /* 0xfffffffc00fc7947 */ /* 0x000fc0000383ffff */
[----:B------:R-:W-:-:S00]  /*0170*/  NOP ;  /* 0x0000000000007918 */ /* 0x000fc00000000000 */
        /* <DEDUP_REMOVED lines=8> */
.L_x_1:


//--------------------- .nv.constant0.triton_poi_fused_convolution_15 --------------------------
	.section	.nv.constant0.triton_poi_fused_convolution_15,"a",@progbits
	.sectionflags	@""
	.align	4
.nv.constant0.triton_poi_fused_convolution_15:
	.zero		548
